	.headerflags	@"EF_CUDA_TEXMODE_UNIFIED EF_CUDA_64BIT_ADDRESS EF_CUDA_ACCELERATORS EF_CUDA_SM90 EF_CUDA_VIRTUAL_SM(EF_CUDA_SM90)"
	.elftype	@"ET_EXEC"


//--------------------- .nv.info                  --------------------------
	.section	.nv.info,"",@"SHT_CUDA_INFO"
	.align	4


	//----- nvinfo : EIATTR_REGCOUNT
	.align		4
        /*0000*/ 	.byte	0x04, 0x2f
        /*0002*/ 	.short	(.L_1 - .L_0)
	.align		4
.L_0:
        /*0004*/ 	.word	index@(triton_poi_fused_add_2)
        /*0008*/ 	.word	0x00000012


	//----- nvinfo : EIATTR_MIN_STACK_SIZE
	.align		4
.L_1:
        /*000c*/ 	.byte	0x04, 0x12
        /*000e*/ 	.short	(.L_3 - .L_2)
	.align		4
.L_2:
        /*0010*/ 	.word	index@(triton_poi_fused_add_2)
        /*0014*/ 	.word	0x00000000


	//----- nvinfo : EIATTR_FRAME_SIZE
	.align		4
.L_3:
        /*0018*/ 	.byte	0x04, 0x11
        /*001a*/ 	.short	(.L_5 - .L_4)
	.align		4
.L_4:
        /*001c*/ 	.word	index@(triton_poi_fused_add_2)
        /*0020*/ 	.word	0x00000000


	//----- nvinfo : EIATTR_MIN_STACK_SIZE
	.align		4
.L_5:
        /*0024*/ 	.byte	0x04, 0x12
        /*0026*/ 	.short	(.L_7 - .L_6)
	.align		4
.L_6:
        /*0028*/ 	.word	index@(triton_poi_fused_add_2)
        /*002c*/ 	.word	0x00000000
.L_7:


//--------------------- .nv.info.triton_poi_fused_add_2 --------------------------
	.section	.nv.info.triton_poi_fused_add_2,"",@"SHT_CUDA_INFO"
	.sectionflags	@""
	.align	4


	//----- nvinfo : EIATTR_CUDA_API_VERSION
	.align		4
        /*0000*/ 	.byte	0x04, 0x37
        /*0002*/ 	.short	(.L_9 - .L_8)
.L_8:
        /*0004*/ 	.word	0x0000007c


	//----- nvinfo : EIATTR_KPARAM_INFO
	.align		4
.L_9:
        /*0008*/ 	.byte	0x04, 0x17
        /*000a*/ 	.short	(.L_11 - .L_10)
.L_10:
        /*000c*/ 	.word	0x00000000
        /*0010*/ 	.short	0x0004
        /*0012*/ 	.short	0x0020
        /*0014*/ 	.byte	0x00, 0xf0, 0x11, 0x00


	//----- nvinfo : EIATTR_KPARAM_INFO
	.align		4
.L_11:
        /*0018*/ 	.byte	0x04, 0x17
        /*001a*/ 	.short	(.L_13 - .L_12)
.L_12:
        /*001c*/ 	.word	0x00000000
        /*0020*/ 	.short	0x0003
        /*0022*/ 	.short	0x0018
        /*0024*/ 	.byte	0x00, 0xf4, 0x21, 0x00


	//----- nvinfo : EIATTR_KPARAM_INFO
	.align		4
.L_13:
        /*0028*/ 	.byte	0x04, 0x17
        /*002a*/ 	.short	(.L_15 - .L_14)
.L_14:
        /*002c*/ 	.word	0x00000000
        /*0030*/ 	.short	0x0002
        /*0032*/ 	.short	0x0010
        /*0034*/ 	.byte	0x00, 0xf4, 0x21, 0x00


	//----- nvinfo : EIATTR_KPARAM_INFO
	.align		4
.L_15:
        /*0038*/ 	.byte	0x04, 0x17
        /*003a*/ 	.short	(.L_17 - .L_16)
.L_16:
        /*003c*/ 	.word	0x00000000
        /*0040*/ 	.short	0x0001
        /*0042*/ 	.short	0x0008
        /*0044*/ 	.byte	0x00, 0xf4, 0x21, 0x00


	//----- nvinfo : EIATTR_KPARAM_INFO
	.align		4
.L_17:
        /*0048*/ 	.byte	0x04, 0x17
        /*004a*/ 	.short	(.L_19 - .L_18)
.L_18:
        /*004c*/ 	.word	0x00000000
        /*0050*/ 	.short	0x0000
        /*0052*/ 	.short	0x0000
        /*0054*/ 	.byte	0x00, 0xf4, 0x21, 0x00


	//----- nvinfo : EIATTR_SPARSE_MMA_MASK
	.align		4
.L_19:
        /*0058*/ 	.byte	0x03, 0x50
        /*005a*/ 	.short	0x0000


	//----- nvinfo : EIATTR_MAXREG_COUNT
	.align		4
        /*005c*/ 	.byte	0x03, 0x1b
        /*005e*/ 	.short	0x00ff


	//----- nvinfo : EIATTR_EXIT_INSTR_OFFSETS
	.align		4
        /*0060*/ 	.byte	0x04, 0x1c
        /*0062*/ 	.short	(.L_21 - .L_20)


	//   ....[0]....
.L_20:
        /*0064*/ 	.word	0x000001c0


	//   ....[1]....
        /*0068*/ 	.word	0x000001e0


	//----- nvinfo : EIATTR_REQNTID
	.align		4
.L_21:
        /*006c*/ 	.byte	0x04, 0x10
        /*006e*/ 	.short	(.L_23 - .L_22)
.L_22:
        /*0070*/ 	.word	0x00000080
        /*0074*/ 	.word	0x00000001
        /*0078*/ 	.word	0x00000001


	//----- nvinfo : EIATTR_CBANK_PARAM_SIZE
	.align		4
.L_23:
        /*007c*/ 	.byte	0x03, 0x19
        /*007e*/ 	.short	0x0024


	//----- nvinfo : EIATTR_PARAM_CBANK
	.align		4
        /*0080*/ 	.byte	0x04, 0x0a
        /*0082*/ 	.short	(.L_25 - .L_24)
	.align		4
.L_24:
        /*0084*/ 	.word	index@(.nv.constant0.triton_poi_fused_add_2)
        /*0088*/ 	.short	0x0210
        /*008a*/ 	.short	0x0024


	//----- nvinfo : EIATTR_SW_WAR
	.align		4
.L_25:
        /*008c*/ 	.byte	0x04, 0x36
        /*008e*/ 	.short	(.L_27 - .L_26)
.L_26:
        /*0090*/ 	.word	0x00000008
.L_27:


//--------------------- .nv.callgraph             --------------------------
	.section	.nv.callgraph,"",@"SHT_CUDA_CALLGRAPH"
	.align	4
	.sectionentsize	8
	.align		4
        /*0000*/ 	.word	0x00000000
	.align		4
        /*0004*/ 	.word	0xffffffff
	.align		4
        /*0008*/ 	.word	0x00000000
	.align		4
        /*000c*/ 	.word	0xfffffffe
	.align		4
        /*0010*/ 	.word	0x00000000
	.align		4
        /*0014*/ 	.word	0xfffffffd
	.align		4
        /*0018*/ 	.word	0x00000000
	.align		4
        /*001c*/ 	.word	0xfffffffc


//--------------------- .text.triton_poi_fused_add_2 --------------------------
	.section	.text.triton_poi_fused_add_2,"ax",@progbits
	.align	128
        .global         triton_poi_fused_add_2
        .type           triton_poi_fused_add_2,@function
        .size           triton_poi_fused_add_2,(.L_x_1 - triton_poi_fused_add_2)
        .other          triton_poi_fused_add_2,@"STO_CUDA_ENTRY STV_DEFAULT"
triton_poi_fused_add_2:
.text.triton_poi_fused_add_2:
[----:B------:R-:W0:Y:S02]  /*0000*/  LDC R1, c[0x0][0x28] ;  /* 0x00000a00ff017b82 */ /* 0x000e240000000800 */
[----:B------:R-:W1:Y:S01]  /*0010*/  S2R R0, SR_TID.X ;  /* 0x0000000000007919 */ /* 0x000e620000002100 */
[----:B------:R-:W2:Y:S01]  /*0020*/  LDC.64 R6, c[0x0][0x218] ;  /* 0x00008600ff067b82 */ /* 0x000ea20000000a00 */
[----:B------:R-:W-:Y:S01]  /*0030*/  IMAD.MOV.U32 R13, RZ, RZ, RZ ;  /* 0x000000ffff0d7224 */ /* 0x000fe200078e00ff */
[----:B------:R-:W-:Y:S01]  /*0040*/  ULDC.64 UR4, c[0x0][0x208] ;  /* 0x0000820000047ab9 */ /* 0x000fe20000000a00 */
[----:B------:R-:W3:Y:S05]  /*0050*/  S2R R11, SR_CTAID.X ;  /* 0x00000000000b7919 */ /* 0x000eea0000002500 */
[----:B------:R-:W4:Y:S08]  /*0060*/  LDC.64 R4, c[0x0][0x210] ;  /* 0x00008400ff047b82 */ /* 0x000f300000000a00 */
[----:B------:R-:W5:Y:S01]  /*0070*/  LDC.64 R2, c[0x0][0x220] ;  /* 0x00008800ff027b82 */ /* 0x000f620000000a00 */
[----:B-1----:R-:W-:-:S02]  /*0080*/  LOP3.LUT R0, R0, 0x7f, RZ, 0xc0, !PT ;  /* 0x0000007f00007812 */ /* 0x002fc400078ec0ff */
[----:B---3--:R-:W-:-:S03]  /*0090*/  SHF.R.S32.HI R8, RZ, 0x18, R11 ;  /* 0x00000018ff087819 */ /* 0x008fc6000001140b */
[----:B------:R-:W-:Y:S01]  /*00a0*/  IMAD R11, R11, 0x80, R0 ;  /* 0x000000800b0b7824 */ /* 0x000fe200078e0200 */
[----:B------:R-:W-:-:S03]  /*00b0*/  SGXT R0, R8, 0x1 ;  /* 0x000000010800781a */ /* 0x000fc60000000200 */
[C---:B----4-:R-:W-:Y:S01]  /*00c0*/  IMAD.WIDE R4, R11.reuse, 0x4, R4 ;  /* 0x000000040b047825 */ /* 0x050fe200078e0204 */
[----:B------:R-:W-:Y:S02]  /*00d0*/  ISETP.GE.AND P0, PT, R11, 0x100, PT ;  /* 0x000001000b00780c */ /* 0x000fe40003f06270 */
[----:B------:R-:W-:-:S04]  /*00e0*/  LEA.HI R0, R0, R11, RZ, 0x6 ;  /* 0x0000000b00007211 */ /* 0x000fc800078f30ff */
[----:B------:R-:W-:Y:S01]  /*00f0*/  SHF.R.S32.HI R9, RZ, 0x6, R0 ;  /* 0x00000006ff097819 */ /* 0x000fe20000011400 */
[----:B------:R-:W-:Y:S01]  /*0100*/  HFMA2.MMA R0, -RZ, RZ, 0, 0 ;  /* 0x00000000ff007435 */ /* 0x000fe200000001ff */
[----:B------:R-:W-:-:S03]  /*0110*/  MOV R15, RZ ;  /* 0x000000ff000f7202 */ /* 0x000fc60000000f00 */
[----:B--2---:R-:W-:Y:S02]  /*0120*/  IMAD.WIDE R6, R9, 0x4, R6 ;  /* 0x0000000409067825 */ /* 0x004fe400078e0206 */
[----:B------:R-:W1:Y:S02]  /*0130*/  LDC.64 R8, c[0x0][0x228] ;  /* 0x00008a00ff087b82 */ /* 0x000e640000000a00 */
[C---:B-----5:R-:W-:Y:S01]  /*0140*/  IMAD.WIDE R2, R11.reuse, 0x4, R2 ;  /* 0x000000040b027825 */ /* 0x060fe200078e0202 */
[----:B------:R-:W2:Y:S04]  /*0150*/  @!P0 LDG.E.EL R13, desc[UR4][R6.64] ;  /* 0x00000004060d8981 */ /* 0x000ea8000c2e1900 */
[----:B------:R-:W2:Y:S04]  /*0160*/  @!P0 LDG.E R0, desc[UR4][R4.64] ;  /* 0x0000000404008981 */ /* 0x000ea8000c1e1900 */
[----:B------:R-:W3:Y:S01]  /*0170*/  @!P0 LDG.E R15, desc[UR4][R2.64] ;  /* 0x00000004020f8981 */ /* 0x000ee2000c1e1900 */
[----:B-1----:R-:W-:-:S04]  /*0180*/  IMAD.WIDE R8, R11, 0x4, R8 ;  /* 0x000000040b087825 */ /* 0x002fc800078e0208 */
[----:B--2---:R-:W-:-:S04]  /*0190*/  FADD R0, R13, R0 ;  /* 0x000000000d007221 */ /* 0x004fc80000000000 */
[----:B---3--:R-:W-:-:S05]  /*01a0*/  FADD R13, R0, R15 ;  /* 0x0000000f000d7221 */ /* 0x008fca0000000000 */
[----:B------:R1:W-:Y:S01]  /*01b0*/  @!P0 STG.E desc[UR4][R4.64], R13 ;  /* 0x0000000d04008986 */ /* 0x0003e2000c101904 */
[----:B------:R-:W-:Y:S05]  /*01c0*/  @P0 EXIT ;  /* 0x000000000000094d */ /* 0x000fea0003800000 */
[----:B------:R-:W-:Y:S01]  /*01d0*/  STG.E desc[UR4][R8.64], R15 ;  /* 0x0000000f08007986 */ /* 0x000fe2000c101904 */
[----:B------:R-:W-:Y:S05]  /*01e0*/  EXIT ;  /* 0x000000000000794d */ /* 0x000fea0003800000 */
.L_x_0:
[----:B------:R-:W-:-:S00]  /*01f0*/  BRA `(.L_x_0) ;  /* 0xfffffffc00fc7947 */ /* 0x000fc0000383ffff */
[----:B------:R-:W-:-:S00]  /*0200*/  NOP ;  /* 0x0000000000007918 */ /* 0x000fc00000000000 */
[----:B------:R-:W-:-:S00]  /*0210*/  NOP ;  /* 0x0000000000007918 */ /* 0x000fc00000000000 */
[----:B------:R-:W-:-:S00]  /*0220*/  NOP ;  /* 0x0000000000007918 */ /* 0x000fc00000000000 */
[----:B------:R-:W-:-:S00]  /*0230*/  NOP ;  /* 0x0000000000007918 */ /* 0x000fc00000000000 */
[----:B------:R-:W-:-:S00]  /*0240*/  NOP ;  /* 0x0000000000007918 */ /* 0x000fc00000000000 */
[----:B------:R-:W-:-:S00]  /*0250*/  NOP ;  /* 0x0000000000007918 */ /* 0x000fc00000000000 */
[----:B------:R-:W-:-:S00]  /*0260*/  NOP ;  /* 0x0000000000007918 */ /* 0x000fc00000000000 */
[----:B------:R-:W-:-:S00]  /*0270*/  NOP ;  /* 0x0000000000007918 */ /* 0x000fc00000000000 */
.L_x_1:


//--------------------- .nv.constant0.triton_poi_fused_add_2 --------------------------
	.section	.nv.constant0.triton_poi_fused_add_2,"a",@progbits
	.sectionflags	@""
	.align	4
.nv.constant0.triton_poi_fused_add_2:
	.zero		564
